//
// Generated by NVIDIA NVVM Compiler
//
// Compiler Build ID: CL-36424714
// Cuda compilation tools, release 13.0, V13.0.88
// Based on NVVM 20.0.0
//

.version 9.0
.target sm_100
.address_size 64

	// .globl	_Z26baseline_atomic_add_kernelPi
.global .align 4 .b8 precalc_xorwow_matrix[102400];
.global .align 4 .b8 precalc_xorwow_offset_matrix[102400];
.global .align 4 .b8 mrg32k3aM1[2304];
.global .align 4 .b8 mrg32k3aM2[2304];
.global .align 4 .b8 mrg32k3aM1SubSeq[2016];
.global .align 4 .b8 mrg32k3aM2SubSeq[2016];
.global .align 4 .b8 mrg32k3aM1Seq[2304];
.global .align 4 .b8 mrg32k3aM2Seq[2304];
.const .align 8 .b8 __cr_lgamma_table[72];

.visible .entry _Z26baseline_atomic_add_kernelPi(
	.param .u64 .ptr .align 1 _Z26baseline_atomic_add_kernelPi_param_0
)
{
	.reg .b32 	%r<11>;
	.reg .b64 	%rd<3>;

	ld.param.u64 	%rd1, [_Z26baseline_atomic_add_kernelPi_param_0];
	cvta.to.global.u64 	%rd2, %rd1;
	atom.global.add.u32 	%r1, [%rd2], 1;
	atom.global.add.u32 	%r2, [%rd2], 1;
	atom.global.add.u32 	%r3, [%rd2], 1;
	atom.global.add.u32 	%r4, [%rd2], 1;
	atom.global.add.u32 	%r5, [%rd2], 1;
	atom.global.add.u32 	%r6, [%rd2], 1;
	atom.global.add.u32 	%r7, [%rd2], 1;
	atom.global.add.u32 	%r8, [%rd2], 1;
	atom.global.add.u32 	%r9, [%rd2], 1;
	atom.global.add.u32 	%r10, [%rd2], 1;
	ret;

}


// ===== COMPILED SASS (sm_100) =====

	.target	sm_100

	.elftype	@"ET_EXEC"


//--------------------- .note.nv.tkinfo           --------------------------
	.section	.note.nv.tkinfo,"",@"SHT_NOTE"
	.sectionflags	@"SHF_NOTE_NV_TKINFO"
	.tkinfo
        /*0018*/ 	.word	0x00000002
        /*0030*/ 	.string	""
        /*0030*/ 	.string	"ptxas"
        /*0030*/ 	.string	"Cuda compilation tools, release 13.0, V13.0.88"
        /*0030*/ 	.string	"Build cuda_13.0.r13.0/compiler.36424714_0"
        /*0030*/ 	.string	"-arch sm_100 -m 64 "



//--------------------- .note.nv.cuinfo           --------------------------
	.section	.note.nv.cuinfo,"",@"SHT_NOTE"
	.sectionflags	@"SHF_NOTE_NV_CUINFO"
        /*0018*/ 	.short	0x0002
        /*001a*/ 	.short	0x0064
        /*001c*/ 	.short	0x0082
	.zero		2


//--------------------- .nv.info                  --------------------------
	.section	.nv.info,"",@"SHT_CUDA_INFO"
	.align	4


	//----- nvinfo : EIATTR_REGCOUNT
	.align		4
        /*0000*/ 	.byte	0x04, 0x2f
        /*0002*/ 	.short	(.L_10 - .L_9)
	.align		4
.L_9:
        /*0004*/ 	.word	index@(_Z26baseline_atomic_add_kernelPi)
        /*0008*/ 	.word	0x00000008


	//----- nvinfo : EIATTR_FRAME_SIZE
	.align		4
.L_10:
        /*000c*/ 	.byte	0x04, 0x11
        /*000e*/ 	.short	(.L_12 - .L_11)
	.align		4
.L_11:
        /*0010*/ 	.word	index@(_Z26baseline_atomic_add_kernelPi)
        /*0014*/ 	.word	0x00000000


	//----- nvinfo : EIATTR_MIN_STACK_SIZE
	.align		4
.L_12:
        /*0018*/ 	.byte	0x04, 0x12
        /*001a*/ 	.short	(.L_14 - .L_13)
	.align		4
.L_13:
        /*001c*/ 	.word	index@(_Z26baseline_atomic_add_kernelPi)
        /*0020*/ 	.word	0x00000000
.L_14:


//--------------------- .nv.compat                --------------------------
	.section	.nv.compat,"",@"SHT_CUDA_COMPAT_INFO"
	.align	4
        /*0000*/ 	.byte	0x02, 0x09, 0x00, 0x00, 0x02, 0x02, 0x01, 0x00, 0x02, 0x05, 0x05, 0x00, 0x03, 0x07, 0x01, 0x01
        /*0010*/ 	.byte	0x02, 0x03, 0x00, 0x00, 0x02, 0x06, 0x01, 0x00, 0x04, 0x0b, 0x08, 0x00, 0x09, 0x00, 0x00, 0x00
        /*0020*/ 	.byte	0x00, 0x00, 0x00, 0x00


//--------------------- .nv.info._Z26baseline_atomic_add_kernelPi --------------------------
	.section	.nv.info._Z26baseline_atomic_add_kernelPi,"",@"SHT_CUDA_INFO"
	.sectionflags	@""
	.align	4


	//----- nvinfo : EIATTR_CUDA_API_VERSION
	.align		4
        /*0000*/ 	.byte	0x04, 0x37
        /*0002*/ 	.short	(.L_16 - .L_15)
.L_15:
        /*0004*/ 	.word	0x00000082


	//----- nvinfo : EIATTR_KPARAM_INFO
	.align		4
.L_16:
        /*0008*/ 	.byte	0x04, 0x17
        /*000a*/ 	.short	(.L_18 - .L_17)
.L_17:
        /*000c*/ 	.word	0x00000000
        /*0010*/ 	.short	0x0000
        /*0012*/ 	.short	0x0000
        /*0014*/ 	.byte	0x00, 0xf5, 0x21, 0x00


	//----- nvinfo : EIATTR_SPARSE_MMA_MASK
	.align		4
.L_18:
        /*0018*/ 	.byte	0x03, 0x50
        /*001a*/ 	.short	0x0000


	//----- nvinfo : EIATTR_MAXREG_COUNT
	.align		4
        /*001c*/ 	.byte	0x03, 0x1b
        /*001e*/ 	.short	0x00ff


	//----- nvinfo : EIATTR_MERCURY_ISA_VERSION
	.align		4
        /*0020*/ 	.byte	0x03, 0x5f
        /*0022*/ 	.short	0x0101


	//----- nvinfo : EIATTR_INT_WARP_WIDE_INSTR_OFFSETS
	.align		4
        /*0024*/ 	.byte	0x04, 0x31
        /*0026*/ 	.short	(.L_20 - .L_19)


	//   ....[0]....
.L_19:
        /*0028*/ 	.word	0x00000030


	//----- nvinfo : EIATTR_VRC_CTA_INIT_COUNT
	.align		4
.L_20:
        /*002c*/ 	.byte	0x02, 0x4a
	.zero		1
	.zero		1


	//----- nvinfo : EIATTR_EXIT_INSTR_OFFSETS
	.align		4
        /*0030*/ 	.byte	0x04, 0x1c
        /*0032*/ 	.short	(.L_22 - .L_21)


	//   ....[0]....
.L_21:
        /*0034*/ 	.word	0x00000120


	//----- nvinfo : EIATTR_CBANK_PARAM_SIZE
	.align		4
.L_22:
        /*0038*/ 	.byte	0x03, 0x19
        /*003a*/ 	.short	0x0008


	//----- nvinfo : EIATTR_PARAM_CBANK
	.align		4
        /*003c*/ 	.byte	0x04, 0x0a
        /*003e*/ 	.short	(.L_24 - .L_23)
	.align		4
.L_23:
        /*0040*/ 	.word	index@(.nv.constant0._Z26baseline_atomic_add_kernelPi)
        /*0044*/ 	.short	0x0380
        /*0046*/ 	.short	0x0008


	//----- nvinfo : EIATTR_SW_WAR
	.align		4
.L_24:
        /*0048*/ 	.byte	0x04, 0x36
        /*004a*/ 	.short	(.L_26 - .L_25)
.L_25:
        /*004c*/ 	.word	0x00000008
.L_26:


//--------------------- .nv.callgraph             --------------------------
	.section	.nv.callgraph,"",@"SHT_CUDA_CALLGRAPH"
	.align	4
	.sectionentsize	8
	.align		4
        /*0000*/ 	.word	0x00000000
	.align		4
        /*0004*/ 	.word	0xffffffff
	.align		4
        /*0008*/ 	.word	0x00000000
	.align		4
        /*000c*/ 	.word	0xfffffffe
	.align		4
        /*0010*/ 	.word	0x00000000
	.align		4
        /*0014*/ 	.word	0xfffffffd
	.align		4
        /*0018*/ 	.word	0x00000000
	.align		4
        /*001c*/ 	.word	0xfffffffc


//--------------------- .nv.constant4             --------------------------
	.section	.nv.constant4,"a",@progbits
	.align	8
	.align		8
.nv.constant4:
        /*0000*/ 	.dword	precalc_xorwow_matrix
	.align		8
        /*0008*/ 	.dword	precalc_xorwow_offset_matrix
	.align		8
        /*0010*/ 	.dword	mrg32k3aM1
	.align		8
        /*0018*/ 	.dword	mrg32k3aM2
	.align		8
        /*0020*/ 	.dword	mrg32k3aM1SubSeq
	.align		8
        /*0028*/ 	.dword	mrg32k3aM2SubSeq
	.align		8
        /*0030*/ 	.dword	mrg32k3aM1Seq
	.align		8
        /*0038*/ 	.dword	mrg32k3aM2Seq


//--------------------- .nv.constant3             --------------------------
	.section	.nv.constant3,"a",@progbits
	.align	8
.nv.constant3:
	.type		__cr_lgamma_table,@object
	.size		__cr_lgamma_table,(.L_8 - __cr_lgamma_table)
__cr_lgamma_table:
        /*0000*/ 	.byte	0x00, 0x00, 0x00, 0x00, 0x00, 0x00, 0x00, 0x00, 0x00, 0x00, 0x00, 0x00, 0x00, 0x00, 0x00, 0x00
        /*0010*/ 	.byte	0xef, 0x39, 0xfa, 0xfe, 0x42, 0x2e, 0xe6, 0x3f, 0x02, 0x20, 0x2a, 0xfa, 0x0b, 0xab, 0xfc, 0x3f
        /*0020*/ 	.byte	0xf9, 0x2c, 0x92, 0x7c, 0xa7, 0x6c, 0x09, 0x40, 0xc9, 0x79, 0x44, 0x3c, 0x64, 0x26, 0x13, 0x40
        /*0030*/ 	.byte	0xca, 0x01, 0xcf, 0x3a, 0x27, 0x51, 0x1a, 0x40, 0x30, 0xcc, 0x2d, 0xf3, 0xe1, 0x0c, 0x21, 0x40
        /*0040*/ 	.byte	0x0d, 0xb7, 0xfc, 0x82, 0x8e, 0x35, 0x25, 0x40
.L_8:


//--------------------- .text._Z26baseline_atomic_add_kernelPi --------------------------
	.section	.text._Z26baseline_atomic_add_kernelPi,"ax",@progbits
	.align	128
        .global         _Z26baseline_atomic_add_kernelPi
        .type           _Z26baseline_atomic_add_kernelPi,@function
        .size           _Z26baseline_atomic_add_kernelPi,(.L_x_1 - _Z26baseline_atomic_add_kernelPi)
        .other          _Z26baseline_atomic_add_kernelPi,@"STO_CUDA_ENTRY STV_DEFAULT"
_Z26baseline_atomic_add_kernelPi:
.text._Z26baseline_atomic_add_kernelPi:
[----:B------:R-:W-:Y:S01]  /*0000*/  LDC R1, c[0x0][0x37c] ;  /* 0x0000df00ff017b82 */ /* 0x000fe20000000800 */
[----:B------:R-:W0:Y:S07]  /*0010*/  S2R R0, SR_LANEID ;  /* 0x0000000000007919 */ /* 0x000e2e0000000000 */
[----:B------:R-:W1:Y:S01]  /*0020*/  LDC.64 R2, c[0x0][0x380] ;  /* 0x0000e000ff027b82 */ /* 0x000e620000000a00 */
[----:B------:R-:W-:Y:S01]  /*0030*/  VOTEU.ANY UR6, UPT, PT ;  /* 0x0000000000067886 */ /* 0x000fe200038e0100 */
[----:B------:R-:W1:Y:S01]  /*0040*/  LDCU.64 UR4, c[0x0][0x358] ;  /* 0x00006b00ff0477ac */ /* 0x000e620008000a00 */
[----:B------:R-:W1:Y:S01]  /*0050*/  POPC R5, UR6 ;  /* 0x0000000600057d09 */ /* 0x000e620008000000 */
[----:B------:R-:W-:-:S06]  /*0060*/  UFLO.U32 UR7, UR6 ;  /* 0x00000006000772bd */ /* 0x000fcc00080e0000 */
[----:B0-----:R-:W-:-:S13]  /*0070*/  ISETP.EQ.U32.AND P0, PT, R0, UR7, PT ;  /* 0x0000000700007c0c */ /* 0x001fda000bf02070 */
[----:B-1----:R-:W-:Y:S04]  /*0080*/  @P0 REDG.E.ADD.STRONG.GPU desc[UR4][R2.64], R5 ;  /* 0x000000050200098e */ /* 0x002fe8000c12e104 */
[----:B------:R-:W-:Y:S04]  /*0090*/  @P0 REDG.E.ADD.STRONG.GPU desc[UR4][R2.64], R5 ;  /* 0x000000050200098e */ /* 0x000fe8000c12e104 */
[----:B------:R-:W-:Y:S04]  /*00a0*/  @P0 REDG.E.ADD.STRONG.GPU desc[UR4][R2.64], R5 ;  /* 0x000000050200098e */ /* 0x000fe8000c12e104 */
[----:B------:R-:W-:Y:S04]  /*00b0*/  @P0 REDG.E.ADD.STRONG.GPU desc[UR4][R2.64], R5 ;  /* 0x000000050200098e */ /* 0x000fe8000c12e104 */
[----:B------:R-:W-:Y:S04]  /*00c0*/  @P0 REDG.E.ADD.STRONG.GPU desc[UR4][R2.64], R5 ;  /* 0x000000050200098e */ /* 0x000fe8000c12e104 */
[----:B------:R-:W-:Y:S04]  /*00d0*/  @P0 REDG.E.ADD.STRONG.GPU desc[UR4][R2.64], R5 ;  /* 0x000000050200098e */ /* 0x000fe8000c12e104 */
[----:B------:R-:W-:Y:S04]  /*00e0*/  @P0 REDG.E.ADD.STRONG.GPU desc[UR4][R2.64], R5 ;  /* 0x000000050200098e */ /* 0x000fe8000c12e104 */
[----:B------:R-:W-:Y:S04]  /*00f0*/  @P0 REDG.E.ADD.STRONG.GPU desc[UR4][R2.64], R5 ;  /* 0x000000050200098e */ /* 0x000fe8000c12e104 */
[----:B------:R-:W-:Y:S04]  /*0100*/  @P0 REDG.E.ADD.STRONG.GPU desc[UR4][R2.64], R5 ;  /* 0x000000050200098e */ /* 0x000fe8000c12e104 */
[----:B------:R-:W-:Y:S01]  /*0110*/  @P0 REDG.E.ADD.STRONG.GPU desc[UR4][R2.64], R5 ;  /* 0x000000050200098e */ /* 0x000fe2000c12e104 */
[----:B------:R-:W-:Y:S05]  /*0120*/  EXIT ;  /* 0x000000000000794d */ /* 0x000fea0003800000 */
.L_x_0:
[----:B------:R-:W-:-:S00]  /*0130*/  BRA `(.L_x_0) ;  /* 0xfffffffc00fc7947 */ /* 0x000fc0000383ffff */
[----:B------:R-:W-:-:S00]  /*0140*/  NOP ;  /* 0x0000000000007918 */ /* 0x000fc00000000000 */
        /* <DEDUP_REMOVED lines=11> */
.L_x_1:


//--------------------- .nv.global.init           --------------------------
	.section	.nv.global.init,"aw",@progbits
	.align	4
.nv.global.init:
	.type		mrg32k3aM1SubSeq,@object
	.size		mrg32k3aM1SubSeq,(mrg32k3aM2SubSeq - mrg32k3aM1SubSeq)
mrg32k3aM1SubSeq:
        /*0000*/ 	.byte	0x0b, 0xcc, 0xee, 0x04, 0x73, 0x29, 0x8b, 0x6f, 0xf6, 0x53, 0x03, 0xf6, 0x23, 0xf6, 0xea, 0xda
        /* <DEDUP_REMOVED lines=125> */
	.type		mrg32k3aM2SubSeq,@object
	.size		mrg32k3aM2SubSeq,(mrg32k3aM1 - mrg32k3aM2SubSeq)
mrg32k3aM2SubSeq:
        /* <DEDUP_REMOVED lines=126> */
	.type		mrg32k3aM1,@object
	.size		mrg32k3aM1,(mrg32k3aM1Seq - mrg32k3aM1)
mrg32k3aM1:
        /* <DEDUP_REMOVED lines=144> */
	.type		mrg32k3aM1Seq,@object
	.size		mrg32k3aM1Seq,(mrg32k3aM2 - mrg32k3aM1Seq)
mrg32k3aM1Seq:
        /* <DEDUP_REMOVED lines=144> */
	.type		mrg32k3aM2,@object
	.size		mrg32k3aM2,(mrg32k3aM2Seq - mrg32k3aM2)
mrg32k3aM2:
        /* <DEDUP_REMOVED lines=144> */
	.type		mrg32k3aM2Seq,@object
	.size		mrg32k3aM2Seq,(precalc_xorwow_matrix - mrg32k3aM2Seq)
mrg32k3aM2Seq:
        /* <DEDUP_REMOVED lines=144> */
	.type		precalc_xorwow_matrix,@object
	.size		precalc_xorwow_matrix,(precalc_xorwow_offset_matrix - precalc_xorwow_matrix)
precalc_xorwow_matrix:
        /* <DEDUP_REMOVED lines=6400> */
	.type		precalc_xorwow_offset_matrix,@object
	.size		precalc_xorwow_offset_matrix,(.L_1 - precalc_xorwow_offset_matrix)
precalc_xorwow_offset_matrix:
        /* <DEDUP_REMOVED lines=6400> */
.L_1:


//--------------------- .nv.shared.reserved.0     --------------------------
	.section	.nv.shared.reserved.0,"aw",@nobits
	.weak		__nv_reservedSMEM_offset_0_alias
	.size		__nv_reservedSMEM_offset_0_alias, 0, 64
	.other		__nv_reservedSMEM_offset_0_alias,@"STO_CUDA_RESERVED_SHARED STV_DEFAULT"
__nv_reservedSMEM_offset_0_alias:
	.zero		0
	.zero		64


//--------------------- .nv.constant0._Z26baseline_atomic_add_kernelPi --------------------------
	.section	.nv.constant0._Z26baseline_atomic_add_kernelPi,"a",@progbits
	.sectionflags	@""
	.align	4
.nv.constant0._Z26baseline_atomic_add_kernelPi:
	.zero		904


//--------------------- SYMBOLS --------------------------

	.type		.nv.reservedSmem.offset0,@object
	.size		.nv.reservedSmem.offset0,0x4
